	.headerflags	@"EF_CUDA_TEXMODE_UNIFIED EF_CUDA_64BIT_ADDRESS EF_CUDA_ACCELERATORS EF_CUDA_SM90 EF_CUDA_VIRTUAL_SM(EF_CUDA_SM90)"
	.elftype	@"ET_EXEC"


//--------------------- .nv.info                  --------------------------
	.section	.nv.info,"",@"SHT_CUDA_INFO"
	.align	4


	//----- nvinfo : EIATTR_REGCOUNT
	.align		4
        /*0000*/ 	.byte	0x04, 0x2f
        /*0002*/ 	.short	(.L_3 - .L_2)
	.align		4
.L_2:
        /*0004*/ 	.word	index@(triton_poi_fused_cat_relu_15)
        /*0008*/ 	.word	0x0000001a


	//----- nvinfo : EIATTR_MIN_STACK_SIZE
	.align		4
.L_3:
        /*000c*/ 	.byte	0x04, 0x12
        /*000e*/ 	.short	(.L_5 - .L_4)
	.align		4
.L_4:
        /*0010*/ 	.word	index@(triton_poi_fused_cat_relu_15)
        /*0014*/ 	.word	0x00000000


	//----- nvinfo : EIATTR_FRAME_SIZE
	.align		4
.L_5:
        /*0018*/ 	.byte	0x04, 0x11
        /*001a*/ 	.short	(.L_7 - .L_6)
	.align		4
.L_6:
        /*001c*/ 	.word	index@(triton_poi_fused_cat_relu_15)
        /*0020*/ 	.word	0x00000000


	//----- nvinfo : EIATTR_MIN_STACK_SIZE
	.align		4
.L_7:
        /*0024*/ 	.byte	0x04, 0x12
        /*0026*/ 	.short	(.L_9 - .L_8)
	.align		4
.L_8:
        /*0028*/ 	.word	index@(triton_poi_fused_cat_relu_15)
        /*002c*/ 	.word	0x00000000
.L_9:


//--------------------- .nv.info.triton_poi_fused_cat_relu_15 --------------------------
	.section	.nv.info.triton_poi_fused_cat_relu_15,"",@"SHT_CUDA_INFO"
	.sectionflags	@""
	.align	4


	//----- nvinfo : EIATTR_CUDA_API_VERSION
	.align		4
        /*0000*/ 	.byte	0x04, 0x37
        /*0002*/ 	.short	(.L_11 - .L_10)
.L_10:
        /*0004*/ 	.word	0x0000007c


	//----- nvinfo : EIATTR_KPARAM_INFO
	.align		4
.L_11:
        /*0008*/ 	.byte	0x04, 0x17
        /*000a*/ 	.short	(.L_13 - .L_12)
.L_12:
        /*000c*/ 	.word	0x00000000
        /*0010*/ 	.short	0x0007
        /*0012*/ 	.short	0x0038
        /*0014*/ 	.byte	0x00, 0xf0, 0x11, 0x00


	//----- nvinfo : EIATTR_KPARAM_INFO
	.align		4
.L_13:
        /*0018*/ 	.byte	0x04, 0x17
        /*001a*/ 	.short	(.L_15 - .L_14)
.L_14:
        /*001c*/ 	.word	0x00000000
        /*0020*/ 	.short	0x0006
        /*0022*/ 	.short	0x0030
        /*0024*/ 	.byte	0x00, 0xf4, 0x21, 0x00


	//----- nvinfo : EIATTR_KPARAM_INFO
	.align		4
.L_15:
        /*0028*/ 	.byte	0x04, 0x17
        /*002a*/ 	.short	(.L_17 - .L_16)
.L_16:
        /*002c*/ 	.word	0x00000000
        /*0030*/ 	.short	0x0005
        /*0032*/ 	.short	0x0028
        /*0034*/ 	.byte	0x00, 0xf4, 0x21, 0x00


	//----- nvinfo : EIATTR_KPARAM_INFO
	.align		4
.L_17:
        /*0038*/ 	.byte	0x04, 0x17
        /*003a*/ 	.short	(.L_19 - .L_18)
.L_18:
        /*003c*/ 	.word	0x00000000
        /*0040*/ 	.short	0x0004
        /*0042*/ 	.short	0x0020
        /*0044*/ 	.byte	0x00, 0xf4, 0x21, 0x00


	//----- nvinfo : EIATTR_KPARAM_INFO
	.align		4
.L_19:
        /*0048*/ 	.byte	0x04, 0x17
        /*004a*/ 	.short	(.L_21 - .L_20)
.L_20:
        /*004c*/ 	.word	0x00000000
        /*0050*/ 	.short	0x0003
        /*0052*/ 	.short	0x0018
        /*0054*/ 	.byte	0x00, 0xf4, 0x21, 0x00


	//----- nvinfo : EIATTR_KPARAM_INFO
	.align		4
.L_21:
        /*0058*/ 	.byte	0x04, 0x17
        /*005a*/ 	.short	(.L_23 - .L_22)
.L_22:
        /*005c*/ 	.word	0x00000000
        /*0060*/ 	.short	0x0002
        /*0062*/ 	.short	0x0010
        /*0064*/ 	.byte	0x00, 0xf4, 0x21, 0x00


	//----- nvinfo : EIATTR_KPARAM_INFO
	.align		4
.L_23:
        /*0068*/ 	.byte	0x04, 0x17
        /*006a*/ 	.short	(.L_25 - .L_24)
.L_24:
        /*006c*/ 	.word	0x00000000
        /*0070*/ 	.short	0x0001
        /*0072*/ 	.short	0x0008
        /*0074*/ 	.byte	0x00, 0xf4, 0x21, 0x00


	//----- nvinfo : EIATTR_KPARAM_INFO
	.align		4
.L_25:
        /*0078*/ 	.byte	0x04, 0x17
        /*007a*/ 	.short	(.L_27 - .L_26)
.L_26:
        /*007c*/ 	.word	0x00000000
        /*0080*/ 	.short	0x0000
        /*0082*/ 	.short	0x0000
        /*0084*/ 	.byte	0x00, 0xf4, 0x21, 0x00


	//----- nvinfo : EIATTR_SPARSE_MMA_MASK
	.align		4
.L_27:
        /*0088*/ 	.byte	0x03, 0x50
        /*008a*/ 	.short	0x0000


	//----- nvinfo : EIATTR_MAXREG_COUNT
	.align		4
        /*008c*/ 	.byte	0x03, 0x1b
        /*008e*/ 	.short	0x00ff


	//----- nvinfo : EIATTR_EXIT_INSTR_OFFSETS
	.align		4
        /*0090*/ 	.byte	0x04, 0x1c
        /*0092*/ 	.short	(.L_29 - .L_28)


	//   ....[0]....
.L_28:
        /*0094*/ 	.word	0x000005a0


	//----- nvinfo : EIATTR_REQNTID
	.align		4
.L_29:
        /*0098*/ 	.byte	0x04, 0x10
        /*009a*/ 	.short	(.L_31 - .L_30)
.L_30:
        /*009c*/ 	.word	0x00000080
        /*00a0*/ 	.word	0x00000001
        /*00a4*/ 	.word	0x00000001


	//----- nvinfo : EIATTR_CBANK_PARAM_SIZE
	.align		4
.L_31:
        /*00a8*/ 	.byte	0x03, 0x19
        /*00aa*/ 	.short	0x003c


	//----- nvinfo : EIATTR_PARAM_CBANK
	.align		4
        /*00ac*/ 	.byte	0x04, 0x0a
        /*00ae*/ 	.short	(.L_33 - .L_32)
	.align		4
.L_32:
        /*00b0*/ 	.word	index@(.nv.constant0.triton_poi_fused_cat_relu_15)
        /*00b4*/ 	.short	0x0210
        /*00b6*/ 	.short	0x003c


	//----- nvinfo : EIATTR_SW_WAR
	.align		4
.L_33:
        /*00b8*/ 	.byte	0x04, 0x36
        /*00ba*/ 	.short	(.L_35 - .L_34)
.L_34:
        /*00bc*/ 	.word	0x00000008
.L_35:


//--------------------- .nv.callgraph             --------------------------
	.section	.nv.callgraph,"",@"SHT_CUDA_CALLGRAPH"
	.align	4
	.sectionentsize	8
	.align		4
        /*0000*/ 	.word	0x00000000
	.align		4
        /*0004*/ 	.word	0xffffffff
	.align		4
        /*0008*/ 	.word	0x00000000
	.align		4
        /*000c*/ 	.word	0xfffffffe
	.align		4
        /*0010*/ 	.word	0x00000000
	.align		4
        /*0014*/ 	.word	0xfffffffd
	.align		4
        /*0018*/ 	.word	0x00000000
	.align		4
        /*001c*/ 	.word	0xfffffffc


//--------------------- .nv.constant4             --------------------------
	.section	.nv.constant4,"a",@progbits
	.align	8
	.align		8
.nv.constant4:
        /*0000*/ 	.dword	_$_str
	.align		8
        /*0008*/ 	.dword	_$_str_$_2


//--------------------- .text.triton_poi_fused_cat_relu_15 --------------------------
	.section	.text.triton_poi_fused_cat_relu_15,"ax",@progbits
	.align	128
        .global         triton_poi_fused_cat_relu_15
        .type           triton_poi_fused_cat_relu_15,@function
        .size           triton_poi_fused_cat_relu_15,(.L_x_1 - triton_poi_fused_cat_relu_15)
        .other          triton_poi_fused_cat_relu_15,@"STO_CUDA_ENTRY STV_DEFAULT"
triton_poi_fused_cat_relu_15:
.text.triton_poi_fused_cat_relu_15:
[----:B------:R-:W-:Y:S01]  /*0000*/  LDC R1, c[0x0][0x28] ;  /* 0x00000a00ff017b82 */ /* 0x000fe20000000800 */
[----:B------:R-:W1:Y:S07]  /*0010*/  S2R R0, SR_TID.X ;  /* 0x0000000000007919 */ /* 0x000e6e0000002100 */
[----:B------:R-:W2:Y:S01]  /*0020*/  LDC.64 R4, c[0x0][0x228] ;  /* 0x00008a00ff047b82 */ /* 0x000ea20000000a00 */
[----:B------:R-:W-:Y:S01]  /*0030*/  ULDC.64 UR4, c[0x0][0x208] ;  /* 0x0000820000047ab9 */ /* 0x000fe20000000a00 */
[----:B------:R-:W-:Y:S01]  /*0040*/  ULDC.64 UR6, c[0x0][0x218] ;  /* 0x0000860000067ab9 */ /* 0x000fe20000000a00 */
[----:B------:R-:W3:Y:S05]  /*0050*/  S2R R3, SR_CTAID.X ;  /* 0x0000000000037919 */ /* 0x000eea0000002500 */
[----:B------:R-:W4:Y:S08]  /*0060*/  LDC.64 R6, c[0x0][0x220] ;  /* 0x00008800ff067b82 */ /* 0x000f300000000a00 */
[----:B------:R-:W5:Y:S08]  /*0070*/  LDC.64 R14, c[0x0][0x210] ;  /* 0x00008400ff0e7b82 */ /* 0x000f700000000a00 */
[----:B------:R-:W4:Y:S01]  /*0080*/  LDC.64 R12, c[0x0][0x230] ;  /* 0x00008c00ff0c7b82 */ /* 0x000f220000000a00 */
[----:B-1----:R-:W-:-:S05]  /*0090*/  IMAD.SHL.U32 R0, R0, 0x2, RZ ;  /* 0x0000000200007824 */ /* 0x002fca00078e00ff */
[----:B------:R-:W-:-:S05]  /*00a0*/  LOP3.LUT R0, R0, 0xfe, RZ, 0xc0, !PT ;  /* 0x000000fe00007812 */ /* 0x000fca00078ec0ff */
[----:B---3--:R-:W-:-:S05]  /*00b0*/  IMAD R0, R3, 0x100, R0 ;  /* 0x0000010003007824 */ /* 0x008fca00078e0200 */
[----:B------:R-:W-:-:S04]  /*00c0*/  SHF.R.S32.HI R3, RZ, 0x1f, R0 ;  /* 0x0000001fff037819 */ /* 0x000fc80000011400 */
[----:B------:R-:W-:-:S04]  /*00d0*/  LEA.HI R9, R3, R0, RZ, 0xa ;  /* 0x0000000003097211 */ /* 0x000fc800078f50ff */
[----:B------:R-:W-:-:S05]  /*00e0*/  LOP3.LUT R3, R9, 0xfffffc00, RZ, 0xc0, !PT ;  /* 0xfffffc0009037812 */ /* 0x000fca00078ec0ff */
[----:B------:R-:W-:Y:S01]  /*00f0*/  IMAD.IADD R8, R0, 0x1, -R3 ;  /* 0x0000000100087824 */ /* 0x000fe200078e0a03 */
[----:B------:R-:W-:-:S03]  /*0100*/  CS2R R2, SRZ ;  /* 0x0000000000027805 */ /* 0x000fc6000001ff00 */
[C---:B--2---:R-:W-:Y:S01]  /*0110*/  IMAD.WIDE R4, R8.reuse, 0x4, R4 ;  /* 0x0000000408047825 */ /* 0x044fe200078e0204 */
[----:B------:R-:W-:-:S13]  /*0120*/  ISETP.GT.AND P0, PT, R8, 0x1ff, PT ;  /* 0x000001ff0800780c */ /* 0x000fda0003f04270 */
[----:B------:R1:W2:Y:S01]  /*0130*/  @P0 LDG.E.EL.64 R2, desc[UR4][R4.64+-0x800] ;  /* 0xfff8000404020981 */ /* 0x0002a2000c2e1b00 */
[----:B------:R-:W-:Y:S02]  /*0140*/  SHF.R.S32.HI R9, RZ, 0xa, R9 ;  /* 0x0000000aff097819 */ /* 0x000fe40000011409 */
[----:B------:R-:W-:-:S03]  /*0150*/  SHF.R.S32.HI R10, RZ, 0x1f, R8 ;  /* 0x0000001fff0a7819 */ /* 0x000fc60000011408 */
[----:B------:R-:W-:Y:S01]  /*0160*/  IMAD.SHL.U32 R9, R9, 0x200, RZ ;  /* 0x0000020009097824 */ /* 0x000fe200078e00ff */
[----:B-1----:R-:W-:-:S04]  /*0170*/  CS2R R4, SRZ ;  /* 0x0000000000047805 */ /* 0x002fc8000001ff00 */
[----:B------:R-:W-:-:S04]  /*0180*/  IADD3 R16, P1, R8, R9, RZ ;  /* 0x0000000908107210 */ /* 0x000fc80007f3e0ff */
[----:B------:R-:W-:Y:S02]  /*0190*/  LEA.HI.X.SX32 R17, R9, R10, 0x1, P1 ;  /* 0x0000000a09117211 */ /* 0x000fe400008f0eff */
[----:B------:R-:W1:Y:S01]  /*01a0*/  LDC.64 R10, c[0x0][0x238] ;  /* 0x00008e00ff0a7b82 */ /* 0x000e620000000a00 */
[----:B------:R-:W-:-:S04]  /*01b0*/  LEA R22, P1, R16, UR6, 0x2 ;  /* 0x0000000610167c11 */ /* 0x000fc8000f8210ff */
[----:B------:R-:W-:Y:S01]  /*01c0*/  LEA.HI.X R23, R16, UR7, R17, 0x2, P1 ;  /* 0x0000000710177c11 */ /* 0x000fe200088f1411 */
[----:B----4-:R-:W-:Y:S01]  /*01d0*/  IMAD.WIDE R16, R8, 0x4, R6 ;  /* 0x0000000408107825 */ /* 0x010fe200078e0206 */
[----:B------:R-:W-:-:S04]  /*01e0*/  CS2R R6, SRZ ;  /* 0x0000000000067805 */ /* 0x000fc8000001ff00 */
[----:B------:R-:W3:Y:S04]  /*01f0*/  @P0 LDG.E.EL.64 R4, desc[UR4][R16.64+-0x800] ;  /* 0xfff8000410040981 */ /* 0x000ee8000c2e1b00 */
[----:B------:R-:W4:Y:S01]  /*0200*/  @P0 LDG.E.EL.64 R6, desc[UR4][R22.64+-0x800] ;  /* 0xfff8000416060981 */ /* 0x000f22000c2e1b00 */
[C---:B------:R-:W-:Y:S01]  /*0210*/  IMAD.IADD R9, R8.reuse, 0x1, R9 ;  /* 0x0000000108097824 */ /* 0x040fe200078e0209 */
[C---:B------:R-:W-:Y:S01]  /*0220*/  ISETP.GE.AND P3, PT, R8.reuse, 0x200, PT ;  /* 0x000002000800780c */ /* 0x040fe20003f66270 */
[----:B0-----:R-:W-:Y:S01]  /*0230*/  IMAD.WIDE R18, R8, 0x4, R12 ;  /* 0x0000000408127825 */ /* 0x001fe200078e020c */
[----:B------:R-:W-:-:S03]  /*0240*/  CS2R R12, SRZ ;  /* 0x00000000000c7805 */ /* 0x000fc6000001ff00 */
[----:B-----5:R-:W-:-:S04]  /*0250*/  IMAD.WIDE R14, R9, 0x4, R14 ;  /* 0x00000004090e7825 */ /* 0x020fc800078e020e */
[----:B-1----:R-:W-:Y:S01]  /*0260*/  IMAD.WIDE R20, R8, 0x4, R10 ;  /* 0x0000000408147825 */ /* 0x002fe200078e020a */
[----:B------:R-:W-:Y:S02]  /*0270*/  CS2R R10, SRZ ;  /* 0x00000000000a7805 */ /* 0x000fe4000001ff00 */
[----:B------:R-:W-:Y:S01]  /*0280*/  CS2R R8, SRZ ;  /* 0x0000000000087805 */ /* 0x000fe2000001ff00 */
[----:B------:R0:W5:Y:S04]  /*0290*/  @!P3 LDG.E.EL.64 R12, desc[UR4][R14.64] ;  /* 0x000000040e0cb981 */ /* 0x000168000c2e1b00 */
[----:B------:R-:W5:Y:S04]  /*02a0*/  @P0 LDG.E.EL.64 R10, desc[UR4][R18.64+-0x800] ;  /* 0xfff80004120a0981 */ /* 0x000f68000c2e1b00 */
[----:B------:R-:W5:Y:S01]  /*02b0*/  @P0 LDG.E.EL.64 R8, desc[UR4][R20.64+-0x800] ;  /* 0xfff8000414080981 */ /* 0x000f62000c2e1b00 */
[----:B0-----:R-:W-:Y:S01]  /*02c0*/  IMAD.MOV.U32 R14, RZ, RZ, 0x3e800000 ;  /* 0x3e800000ff0e7424 */ /* 0x001fe200078e00ff */
[----:B--2---:R-:W-:-:S02]  /*02d0*/  SEL R2, R2, RZ, P0 ;  /* 0x000000ff02027207 */ /* 0x004fc40000000000 */
[----:B------:R-:W-:-:S03]  /*02e0*/  SEL R3, R3, RZ, P0 ;  /* 0x000000ff03037207 */ /* 0x000fc60000000000 */
[----:B------:R-:W-:Y:S02]  /*02f0*/  FADD R2, R2, 9.9999997473787516356e-06 ;  /* 0x3727c5ac02027421 */ /* 0x000fe40000000000 */
[----:B------:R-:W-:Y:S02]  /*0300*/  FADD R3, R3, 9.9999997473787516356e-06 ;  /* 0x3727c5ac03037421 */ /* 0x000fe40000000000 */
[----:B------:R-:W0:Y:S08]  /*0310*/  MUFU.SQRT R16, R2 ;  /* 0x0000000200107308 */ /* 0x000e300000002000 */
[----:B------:R3:W1:Y:S01]  /*0320*/  MUFU.SQRT R17, R3 ;  /* 0x0000000300117308 */ /* 0x0006620000002000 */
[----:B0-----:R-:W-:-:S02]  /*0330*/  FSETP.GT.AND P1, PT, R16, 8.50705917302346158658e+37, PT ;  /* 0x7e8000001000780b */ /* 0x001fc40003f24000 */
[----:B------:R-:W-:Y:S02]  /*0340*/  FSETP.GEU.AND P4, PT, R16, 1.175494350822287508e-38, PT ;  /* 0x008000001000780b */ /* 0x000fe40003f8e000 */
[----:B---3--:R-:W-:Y:S02]  /*0350*/  SEL R3, R4, RZ, P0 ;  /* 0x000000ff04037207 */ /* 0x008fe40000000000 */
[----:B------:R-:W-:Y:S02]  /*0360*/  FSEL R15, R14, 1, P1 ;  /* 0x3f8000000e0f7808 */ /* 0x000fe40000800000 */
[C---:B-1----:R-:W-:Y:S02]  /*0370*/  FSETP.GT.AND P2, PT, R17.reuse, 8.50705917302346158658e+37, PT ;  /* 0x7e8000001100780b */ /* 0x042fe40003f44000 */
[----:B------:R-:W-:Y:S02]  /*0380*/  FSETP.GEU.AND P5, PT, R17, 1.175494350822287508e-38, PT ;  /* 0x008000001100780b */ /* 0x000fe40003fae000 */
[----:B----4-:R-:W-:Y:S01]  /*0390*/  SEL R6, R6, RZ, P0 ;  /* 0x000000ff06067207 */ /* 0x010fe20000000000 */
[----:B------:R-:W-:Y:S01]  /*03a0*/  @P1 FMUL R16, R16, 0.25 ;  /* 0x3e80000010101820 */ /* 0x000fe20000400000 */
[----:B------:R-:W-:Y:S01]  /*03b0*/  FSEL R14, R14, 1, P2 ;  /* 0x3f8000000e0e7808 */ /* 0x000fe20001000000 */
[----:B------:R-:W-:Y:S01]  /*03c0*/  @!P4 FMUL R15, R15, 16777216 ;  /* 0x4b8000000f0fc820 */ /* 0x000fe20000400000 */
[----:B------:R-:W-:Y:S01]  /*03d0*/  SEL R4, R7, RZ, P0 ;  /* 0x000000ff07047207 */ /* 0x000fe20000000000 */
[----:B------:R-:W-:Y:S01]  /*03e0*/  @!P4 FMUL R16, R16, 16777216 ;  /* 0x4b8000001010c820 */ /* 0x000fe20000400000 */
[----:B------:R-:W-:Y:S01]  /*03f0*/  FADD R6, R6, -R3 ;  /* 0x8000000306067221 */ /* 0x000fe20000000000 */
[----:B------:R-:W-:Y:S01]  /*0400*/  SEL R5, R5, RZ, P0 ;  /* 0x000000ff05057207 */ /* 0x000fe20000000000 */
[----:B------:R-:W0:Y:S01]  /*0410*/  LDC.64 R2, c[0x0][0x240] ;  /* 0x00009000ff027b82 */ /* 0x000e220000000a00 */
[----:B------:R-:W-:-:S02]  /*0420*/  @P2 FMUL R17, R17, 0.25 ;  /* 0x3e80000011112820 */ /* 0x000fc40000400000 */
[----:B------:R-:W1:Y:S01]  /*0430*/  MUFU.RCP R16, R16 ;  /* 0x0000001000107308 */ /* 0x000e620000001000 */
[----:B------:R-:W-:Y:S01]  /*0440*/  @!P5 FMUL R14, R14, 16777216 ;  /* 0x4b8000000e0ed820 */ /* 0x000fe20000400000 */
[----:B------:R-:W-:Y:S01]  /*0450*/  @!P5 FMUL R17, R17, 16777216 ;  /* 0x4b8000001111d820 */ /* 0x000fe20000400000 */
[----:B------:R-:W-:Y:S01]  /*0460*/  FADD R4, R4, -R5 ;  /* 0x8000000504047221 */ /* 0x000fe20000000000 */
[----:B-----5:R-:W-:Y:S02]  /*0470*/  SEL R10, R10, RZ, P0 ;  /* 0x000000ff0a0a7207 */ /* 0x020fe40000000000 */
[----:B------:R-:W-:Y:S02]  /*0480*/  SEL R11, R11, RZ, P0 ;  /* 0x000000ff0b0b7207 */ /* 0x000fe40000000000 */
[----:B------:R-:W2:Y:S01]  /*0490*/  MUFU.RCP R17, R17 ;  /* 0x0000001100117308 */ /* 0x000ea20000001000 */
[----:B------:R-:W-:Y:S02]  /*04a0*/  SEL R8, R8, RZ, P0 ;  /* 0x000000ff08087207 */ /* 0x000fe40000000000 */
[----:B------:R-:W-:-:S02]  /*04b0*/  SEL R9, R9, RZ, P0 ;  /* 0x000000ff09097207 */ /* 0x000fc40000000000 */
[----:B------:R-:W-:Y:S01]  /*04c0*/  SEL R12, R12, RZ, !P3 ;  /* 0x000000ff0c0c7207 */ /* 0x000fe20005800000 */
[----:B-1----:R-:W-:Y:S01]  /*04d0*/  FMUL R15, R16, R15 ;  /* 0x0000000f100f7220 */ /* 0x002fe20000400000 */
[----:B------:R-:W-:-:S03]  /*04e0*/  SEL R13, R13, RZ, !P3 ;  /* 0x000000ff0d0d7207 */ /* 0x000fc60005800000 */
[----:B------:R-:W-:Y:S01]  /*04f0*/  FMUL R15, R6, R15 ;  /* 0x0000000f060f7220 */ /* 0x000fe20000400000 */
[----:B0-----:R-:W-:-:S04]  /*0500*/  IMAD.WIDE R2, R0, 0x4, R2 ;  /* 0x0000000400027825 */ /* 0x001fc800078e0202 */
[----:B--2---:R-:W-:Y:S01]  /*0510*/  FMUL R17, R17, R14 ;  /* 0x0000000e11117220 */ /* 0x004fe20000400000 */
[----:B------:R-:W-:-:S03]  /*0520*/  @P3 FFMA R12, R15, R10, R8 ;  /* 0x0000000a0f0c3223 */ /* 0x000fc60000000008 */
[----:B------:R-:W-:Y:S02]  /*0530*/  FMUL R4, R4, R17 ;  /* 0x0000001104047220 */ /* 0x000fe40000400000 */
[----:B------:R-:W-:Y:S02]  /*0540*/  FSETP.GEU.AND P0, PT, R12, RZ, PT ;  /* 0x000000ff0c00720b */ /* 0x000fe40003f0e000 */
[----:B------:R-:W-:Y:S02]  /*0550*/  @P3 FFMA R13, R4, R11, R9 ;  /* 0x0000000b040d3223 */ /* 0x000fe40000000009 */
[----:B------:R-:W-:-:S03]  /*0560*/  FSEL R12, R12, RZ, P0 ;  /* 0x000000ff0c0c7208 */ /* 0x000fc60000000000 */
[----:B------:R-:W-:-:S04]  /*0570*/  FSETP.GEU.AND P1, PT, R13, RZ, PT ;  /* 0x000000ff0d00720b */ /* 0x000fc80003f2e000 */
[----:B------:R-:W-:-:S05]  /*0580*/  FSEL R13, R13, RZ, P1 ;  /* 0x000000ff0d0d7208 */ /* 0x000fca0000800000 */
[----:B------:R-:W-:Y:S01]  /*0590*/  STG.E.64 desc[UR4][R2.64], R12 ;  /* 0x0000000c02007986 */ /* 0x000fe2000c101b04 */
[----:B------:R-:W-:Y:S05]  /*05a0*/  EXIT ;  /* 0x000000000000794d */ /* 0x000fea0003800000 */
.L_x_0:
[----:B------:R-:W-:-:S00]  /*05b0*/  BRA `(.L_x_0) ;  /* 0xfffffffc00fc7947 */ /* 0x000fc0000383ffff */
[----:B------:R-:W-:-:S00]  /*05c0*/  NOP ;  /* 0x0000000000007918 */ /* 0x000fc00000000000 */
        /* <DEDUP_REMOVED lines=11> */
.L_x_1:


//--------------------- .nv.global.init           --------------------------
	.section	.nv.global.init,"aw",@progbits
.nv.global.init:
	.type		_$_str,@object
	.size		_$_str,(_$_str_$_2 - _$_str)
_$_str:
        /*0000*/ 	.byte	0x5f, 0x5f, 0x43, 0x55, 0x44, 0x41, 0x5f, 0x46, 0x54, 0x5a, 0x00
	.type		_$_str_$_2,@object
	.size		_$_str_$_2,(.L_1 - _$_str_$_2)
_$_str_$_2:
        /*000b*/ 	.byte	0x5f, 0x5f, 0x43, 0x55, 0x44, 0x41, 0x5f, 0x50, 0x52, 0x45, 0x43, 0x5f, 0x53, 0x51, 0x52, 0x54
        /*001b*/ 	.byte	0x00
.L_1:


//--------------------- .nv.constant0.triton_poi_fused_cat_relu_15 --------------------------
	.section	.nv.constant0.triton_poi_fused_cat_relu_15,"a",@progbits
	.sectionflags	@""
	.align	4
.nv.constant0.triton_poi_fused_cat_relu_15:
	.zero		588
